	.headerflags	@"EF_CUDA_TEXMODE_UNIFIED EF_CUDA_64BIT_ADDRESS EF_CUDA_ACCELERATORS EF_CUDA_SM90 EF_CUDA_VIRTUAL_SM(EF_CUDA_SM90)"
	.elftype	@"ET_EXEC"


//--------------------- .nv.info                  --------------------------
	.section	.nv.info,"",@"SHT_CUDA_INFO"
	.align	4


	//----- nvinfo : EIATTR_REGCOUNT
	.align		4
        /*0000*/ 	.byte	0x04, 0x2f
        /*0002*/ 	.short	(.L_1 - .L_0)
	.align		4
.L_0:
        /*0004*/ 	.word	index@(triton_red_fused__softmax_23)
        /*0008*/ 	.word	0x00000020


	//----- nvinfo : EIATTR_MIN_STACK_SIZE
	.align		4
.L_1:
        /*000c*/ 	.byte	0x04, 0x12
        /*000e*/ 	.short	(.L_3 - .L_2)
	.align		4
.L_2:
        /*0010*/ 	.word	index@(triton_red_fused__softmax_23)
        /*0014*/ 	.word	0x00000008


	//----- nvinfo : EIATTR_FRAME_SIZE
	.align		4
.L_3:
        /*0018*/ 	.byte	0x04, 0x11
        /*001a*/ 	.short	(.L_5 - .L_4)
	.align		4
.L_4:
        /*001c*/ 	.word	index@(triton_red_fused__softmax_23)
        /*0020*/ 	.word	0x00000008


	//----- nvinfo : EIATTR_MIN_STACK_SIZE
	.align		4
.L_5:
        /*0024*/ 	.byte	0x04, 0x12
        /*0026*/ 	.short	(.L_7 - .L_6)
	.align		4
.L_6:
        /*0028*/ 	.word	index@(triton_red_fused__softmax_23)
        /*002c*/ 	.word	0x00000008
.L_7:


//--------------------- .nv.info.triton_red_fused__softmax_23 --------------------------
	.section	.nv.info.triton_red_fused__softmax_23,"",@"SHT_CUDA_INFO"
	.sectionflags	@""
	.align	4


	//----- nvinfo : EIATTR_CUDA_API_VERSION
	.align		4
        /*0000*/ 	.byte	0x04, 0x37
        /*0002*/ 	.short	(.L_9 - .L_8)
.L_8:
        /*0004*/ 	.word	0x0000007c


	//----- nvinfo : EIATTR_KPARAM_INFO
	.align		4
.L_9:
        /*0008*/ 	.byte	0x04, 0x17
        /*000a*/ 	.short	(.L_11 - .L_10)
.L_10:
        /*000c*/ 	.word	0x00000000
        /*0010*/ 	.short	0x0004
        /*0012*/ 	.short	0x001c
        /*0014*/ 	.byte	0x00, 0xf0, 0x11, 0x00


	//----- nvinfo : EIATTR_KPARAM_INFO
	.align		4
.L_11:
        /*0018*/ 	.byte	0x04, 0x17
        /*001a*/ 	.short	(.L_13 - .L_12)
.L_12:
        /*001c*/ 	.word	0x00000000
        /*0020*/ 	.short	0x0003
        /*0022*/ 	.short	0x0018
        /*0024*/ 	.byte	0x00, 0xf0, 0x11, 0x00


	//----- nvinfo : EIATTR_KPARAM_INFO
	.align		4
.L_13:
        /*0028*/ 	.byte	0x04, 0x17
        /*002a*/ 	.short	(.L_15 - .L_14)
.L_14:
        /*002c*/ 	.word	0x00000000
        /*0030*/ 	.short	0x0002
        /*0032*/ 	.short	0x0010
        /*0034*/ 	.byte	0x00, 0xf4, 0x21, 0x00


	//----- nvinfo : EIATTR_KPARAM_INFO
	.align		4
.L_15:
        /*0038*/ 	.byte	0x04, 0x17
        /*003a*/ 	.short	(.L_17 - .L_16)
.L_16:
        /*003c*/ 	.word	0x00000000
        /*0040*/ 	.short	0x0001
        /*0042*/ 	.short	0x0008
        /*0044*/ 	.byte	0x00, 0xf4, 0x21, 0x00


	//----- nvinfo : EIATTR_KPARAM_INFO
	.align		4
.L_17:
        /*0048*/ 	.byte	0x04, 0x17
        /*004a*/ 	.short	(.L_19 - .L_18)
.L_18:
        /*004c*/ 	.word	0x00000000
        /*0050*/ 	.short	0x0000
        /*0052*/ 	.short	0x0000
        /*0054*/ 	.byte	0x00, 0xf4, 0x21, 0x00


	//----- nvinfo : EIATTR_SPARSE_MMA_MASK
	.align		4
.L_19:
        /*0058*/ 	.byte	0x03, 0x50
        /*005a*/ 	.short	0x0000


	//----- nvinfo : EIATTR_MAXREG_COUNT
	.align		4
        /*005c*/ 	.byte	0x03, 0x1b
        /*005e*/ 	.short	0x00ff


	//----- nvinfo : EIATTR_COOP_GROUP_MASK_REGIDS
	.align		4
        /*0060*/ 	.byte	0x04, 0x29
        /*0062*/ 	.short	(.L_21 - .L_20)


	//   ....[0]....
.L_20:
        /*0064*/ 	.word	0xffffffff


	//   ....[1]....
        /*0068*/ 	.word	0xffffffff


	//   ....[2]....
        /*006c*/ 	.word	0xffffffff


	//----- nvinfo : EIATTR_COOP_GROUP_INSTR_OFFSETS
	.align		4
.L_21:
        /*0070*/ 	.byte	0x04, 0x28
        /*0072*/ 	.short	(.L_23 - .L_22)


	//   ....[0]....
.L_22:
        /*0074*/ 	.word	0x000014d0


	//   ....[1]....
        /*0078*/ 	.word	0x000015c0


	//   ....[2]....
        /*007c*/ 	.word	0x000015f0


	//----- nvinfo : EIATTR_EXIT_INSTR_OFFSETS
	.align		4
.L_23:
        /*0080*/ 	.byte	0x04, 0x1c
        /*0082*/ 	.short	(.L_25 - .L_24)


	//   ....[0]....
.L_24:
        /*0084*/ 	.word	0x00001690


	//   ....[1]....
        /*0088*/ 	.word	0x000016e0


	//----- nvinfo : EIATTR_REQNTID
	.align		4
.L_25:
        /*008c*/ 	.byte	0x04, 0x10
        /*008e*/ 	.short	(.L_27 - .L_26)
.L_26:
        /*0090*/ 	.word	0x00000080
        /*0094*/ 	.word	0x00000001
        /*0098*/ 	.word	0x00000001


	//----- nvinfo : EIATTR_CBANK_PARAM_SIZE
	.align		4
.L_27:
        /*009c*/ 	.byte	0x03, 0x19
        /*009e*/ 	.short	0x0020


	//----- nvinfo : EIATTR_PARAM_CBANK
	.align		4
        /*00a0*/ 	.byte	0x04, 0x0a
        /*00a2*/ 	.short	(.L_29 - .L_28)
	.align		4
.L_28:
        /*00a4*/ 	.word	index@(.nv.constant0.triton_red_fused__softmax_23)
        /*00a8*/ 	.short	0x0210
        /*00aa*/ 	.short	0x0020


	//----- nvinfo : EIATTR_SW_WAR
	.align		4
.L_29:
        /*00ac*/ 	.byte	0x04, 0x36
        /*00ae*/ 	.short	(.L_31 - .L_30)
.L_30:
        /*00b0*/ 	.word	0x00000008
.L_31:


//--------------------- .nv.callgraph             --------------------------
	.section	.nv.callgraph,"",@"SHT_CUDA_CALLGRAPH"
	.align	4
	.sectionentsize	8
	.align		4
        /*0000*/ 	.word	0x00000000
	.align		4
        /*0004*/ 	.word	0xffffffff
	.align		4
        /*0008*/ 	.word	0x00000000
	.align		4
        /*000c*/ 	.word	0xfffffffe
	.align		4
        /*0010*/ 	.word	0x00000000
	.align		4
        /*0014*/ 	.word	0xfffffffd
	.align		4
        /*0018*/ 	.word	0x00000000
	.align		4
        /*001c*/ 	.word	0xfffffffc


//--------------------- .text.triton_red_fused__softmax_23 --------------------------
	.section	.text.triton_red_fused__softmax_23,"ax",@progbits
	.sectionflags	@"SHF_BARRIERS=1"
	.align	128
        .global         triton_red_fused__softmax_23
        .type           triton_red_fused__softmax_23,@function
        .size           triton_red_fused__softmax_23,(.L_x_1 - triton_red_fused__softmax_23)
        .other          triton_red_fused__softmax_23,@"STO_CUDA_ENTRY STV_DEFAULT"
triton_red_fused__softmax_23:
.text.triton_red_fused__softmax_23:
[----:B------:R-:W0:Y:S01]  /*0000*/  LDC R1, c[0x0][0x28] ;  /* 0x00000a00ff017b82 */ /* 0x000e220000000800 */
[----:B------:R-:W1:Y:S07]  /*0010*/  S2R R29, SR_TID.X ;  /* 0x00000000001d7919 */ /* 0x000e6e0000002100 */
[----:B------:R-:W2:Y:S01]  /*0020*/  LDC.64 R14, c[0x0][0x210] ;  /* 0x00008400ff0e7b82 */ /* 0x000ea20000000a00 */
[----:B------:R-:W-:Y:S01]  /*0030*/  ULDC.64 UR6, c[0x0][0x208] ;  /* 0x0000820000067ab9 */ /* 0x000fe20000000a00 */
[----:B0-----:R-:W-:Y:S01]  /*0040*/  VIADD R1, R1, 0xfffffff8 ;  /* 0xfffffff801017836 */ /* 0x001fe20000000000 */
[----:B------:R-:W0:Y:S05]  /*0050*/  S2R R3, SR_CTAID.X ;  /* 0x0000000000037919 */ /* 0x000e2a0000002500 */
[----:B------:R-:W3:Y:S01]  /*0060*/  LDC.64 R6, c[0x0][0x218] ;  /* 0x00008600ff067b82 */ /* 0x000ee20000000a00 */
[----:B-1----:R-:W-:-:S02]  /*0070*/  LOP3.LUT R0, R29, 0xf, RZ, 0xc0, !PT ;  /* 0x0000000f1d007812 */ /* 0x002fc400078ec0ff */
[--C-:B------:R-:W-:Y:S02]  /*0080*/  SHF.R.U32.HI R21, RZ, 0x4, R29.reuse ;  /* 0x00000004ff157819 */ /* 0x100fe4000001161d */
[----:B------:R-:W-:Y:S01]  /*0090*/  SHF.R.U32.HI R5, RZ, 0x4, R29 ;  /* 0x00000004ff057819 */ /* 0x000fe2000001161d */
[----:B0-----:R-:W-:Y:S01]  /*00a0*/  IMAD R0, R3, 0x10, R0 ;  /* 0x0000001003007824 */ /* 0x001fe200078e0200 */
[----:B------:R-:W-:-:S04]  /*00b0*/  SGXT.U32 R21, R21, 0x3 ;  /* 0x000000031515781a */ /* 0x000fc80000000000 */
[----:B------:R-:W-:Y:S02]  /*00c0*/  SHF.R.S32.HI R3, RZ, 0x1f, R0 ;  /* 0x0000001fff037819 */ /* 0x000fe40000011400 */
[----:B------:R-:W-:Y:S02]  /*00d0*/  ISETP.GE.AND P6, PT, R0, 0x10, PT ;  /* 0x000000100000780c */ /* 0x000fe40003fc6270 */
[----:B------:R-:W-:Y:S02]  /*00e0*/  LEA.HI R4, R3, R0, RZ, 0x2 ;  /* 0x0000000003047211 */ /* 0x000fe400078f10ff */
[----:B------:R-:W-:Y:S02]  /*00f0*/  SGXT.U32 R3, R5, 0x2 ;  /* 0x000000020503781a */ /* 0x000fe40000000000 */
[----:B------:R-:W-:Y:S02]  /*0100*/  SHF.R.S32.HI R4, RZ, 0x2, R4 ;  /* 0x00000002ff047819 */ /* 0x000fe40000011404 */
[----:B------:R-:W-:-:S02]  /*0110*/  IADD3 R5, P1, RZ, R21, RZ ;  /* 0x00000015ff057210 */ /* 0x000fc40007f3e0ff */
[----:B------:R-:W-:Y:S01]  /*0120*/  SHF.R.U64 R9, R21, 0x2, RZ ;  /* 0x0000000215097819 */ /* 0x000fe200000012ff */
[C---:B------:R-:W-:Y:S01]  /*0130*/  IMAD R3, R4.reuse, 0x3, R3 ;  /* 0x0000000304037824 */ /* 0x040fe200078e0203 */
[----:B------:R-:W-:Y:S01]  /*0140*/  ISETP.LT.U32.AND P0, PT, R5, 0x64, PT ;  /* 0x000000640500780c */ /* 0x000fe20003f01070 */
[----:B------:R-:W-:Y:S01]  /*0150*/  IMAD.X R10, RZ, RZ, RZ, P1 ;  /* 0x000000ffff0a7224 */ /* 0x000fe200008e06ff */
[----:B------:R-:W-:Y:S01]  /*0160*/  IADD3 R8, P1, R21, 0x20, RZ ;  /* 0x0000002015087810 */ /* 0x000fe20007f3e0ff */
[----:B------:R-:W-:Y:S02]  /*0170*/  IMAD R3, R3, 0x4, R0 ;  /* 0x0000000403037824 */ /* 0x000fe400078e0200 */
[----:B---3--:R-:W-:Y:S01]  /*0180*/  IMAD.WIDE R6, R4, 0x4, R6 ;  /* 0x0000000404067825 */ /* 0x008fe200078e0206 */
[----:B------:R-:W-:Y:S02]  /*0190*/  ISETP.LT.U32.AND P3, PT, R8, 0x64, PT ;  /* 0x000000640800780c */ /* 0x000fe40003f61070 */
[----:B------:R-:W-:Y:S01]  /*01a0*/  ISETP.LT.U32.AND.EX P0, PT, R10, RZ, !P6, P0 ;  /* 0x000000ff0a00720c */ /* 0x000fe20007701100 */
[----:B------:R-:W-:-:S02]  /*01b0*/  IMAD R5, R3, 0x19, RZ ;  /* 0x0000001903057824 */ /* 0x000fc400078e02ff */
[----:B------:R-:W-:Y:S02]  /*01c0*/  IMAD.X R3, RZ, RZ, RZ, P1 ;  /* 0x000000ffff037224 */ /* 0x000fe400008e06ff */
[C---:B------:R-:W-:Y:S02]  /*01d0*/  IMAD.IADD R12, R5.reuse, 0x1, R9 ;  /* 0x00000001050c7824 */ /* 0x040fe400078e0209 */
[----:B------:R-:W-:Y:S01]  /*01e0*/  VIADD R16, R5, 0x8 ;  /* 0x0000000805107836 */ /* 0x000fe20000000000 */
[----:B------:R-:W-:Y:S01]  /*01f0*/  ISETP.LT.U32.AND.EX P3, PT, R3, RZ, !P6, P3 ;  /* 0x000000ff0300720c */ /* 0x000fe20007761130 */
[----:B------:R-:W-:Y:S01]  /*0200*/  HFMA2.MMA R3, -RZ, RZ, 0, 0 ;  /* 0x00000000ff037435 */ /* 0x000fe200000001ff */
[----:B--2---:R-:W-:-:S04]  /*0210*/  IMAD.WIDE R12, R12, 0x4, R14 ;  /* 0x000000040c0c7825 */ /* 0x004fc800078e020e */
[----:B------:R-:W-:Y:S02]  /*0220*/  IMAD.MOV.U32 R8, RZ, RZ, RZ ;  /* 0x000000ffff087224 */ /* 0x000fe400078e00ff */
[----:B------:R-:W-:-:S03]  /*0230*/  IMAD.IADD R10, R16, 0x1, R9 ;  /* 0x00000001100a7824 */ /* 0x000fc600078e0209 */
[----:B------:R-:W2:Y:S01]  /*0240*/  @P0 LDG.E.EL R3, desc[UR6][R12.64] ;  /* 0x000000060c030981 */ /* 0x000ea2000c2e1900 */
[----:B------:R-:W-:Y:S02]  /*0250*/  IMAD.MOV.U32 R4, RZ, RZ, RZ ;  /* 0x000000ffff047224 */ /* 0x000fe400078e00ff */
[----:B------:R-:W-:Y:S01]  /*0260*/  IMAD.WIDE R10, R10, 0x4, R14 ;  /* 0x000000040a0a7825 */ /* 0x000fe200078e020e */
[----:B------:R0:W3:Y:S04]  /*0270*/  @!P6 LDG.E.EL R8, desc[UR6][R6.64] ;  /* 0x000000060608e981 */ /* 0x0000e8000c2e1900 */
[----:B------:R1:W4:Y:S01]  /*0280*/  @P3 LDG.E.EL R4, desc[UR6][R10.64] ;  /* 0x000000060a043981 */ /* 0x000322000c2e1900 */
[----:B0-----:R-:W-:Y:S02]  /*0290*/  IADD3 R7, P5, R21, 0x28, RZ ;  /* 0x0000002815077810 */ /* 0x001fe40007fbe0ff */
[----:B-1----:R-:W-:-:S02]  /*02a0*/  SHF.R.U32.HI R11, RZ, 0x4, R29 ;  /* 0x00000004ff0b7819 */ /* 0x002fc4000001161d */
[----:B--2---:R-:W-:-:S05]  /*02b0*/  SEL R3, R3, RZ, P0 ;  /* 0x000000ff03037207 */ /* 0x004fca0000000000 */
[----:B---3--:R-:W-:-:S04]  /*02c0*/  FADD R3, R3, -R8 ;  /* 0x8000000803037221 */ /* 0x008fc80000000000 */
[----:B------:R-:W-:Y:S01]  /*02d0*/  FMUL R14, R3, 1.4426950216293334961 ;  /* 0x3fb8aa3b030e7820 */ /* 0x000fe20000400000 */
[----:B----4-:R-:W-:-:S04]  /*02e0*/  SEL R3, R4, RZ, P3 ;  /* 0x000000ff04037207 */ /* 0x010fc80001800000 */
[----:B------:R-:W-:Y:S01]  /*02f0*/  FSETP.GEU.AND P2, PT, R14, -126, PT ;  /* 0xc2fc00000e00780b */ /* 0x000fe20003f4e000 */
[----:B------:R-:W-:-:S04]  /*0300*/  FADD R3, R3, -R8 ;  /* 0x8000000803037221 */ /* 0x000fc80000000000 */
[----:B------:R-:W-:-:S05]  /*0310*/  FMUL R12, R3, 1.4426950216293334961 ;  /* 0x3fb8aa3b030c7820 */ /* 0x000fca0000400000 */
[----:B------:R-:W-:-:S03]  /*0320*/  FSETP.GEU.AND P1, PT, R12, -126, PT ;  /* 0xc2fc00000c00780b */ /* 0x000fc60003f2e000 */
[----:B------:R-:W-:-:S04]  /*0330*/  @!P2 FMUL R14, R14, 0.5 ;  /* 0x3f0000000e0ea820 */ /* 0x000fc80000400000 */
[----:B------:R0:W1:Y:S06]  /*0340*/  MUFU.EX2 R4, R14 ;  /* 0x0000000e00047308 */ /* 0x00006c0000000800 */
[----:B------:R-:W-:Y:S01]  /*0350*/  @!P1 FMUL R12, R12, 0.5 ;  /* 0x3f0000000c0c9820 */ /* 0x000fe20000400000 */
[----:B0-----:R-:W-:-:S03]  /*0360*/  IADD3.X R14, RZ, RZ, RZ, P5, !PT ;  /* 0x000000ffff0e7210 */ /* 0x001fc60002ffe4ff */
[----:B------:R-:W0:Y:S01]  /*0370*/  MUFU.EX2 R3, R12 ;  /* 0x0000000c00037308 */ /* 0x000e220000000800 */
[----:B------:R-:W-:Y:S01]  /*0380*/  IADD3 R15, P5, R21, 0x30, RZ ;  /* 0x00000030150f7810 */ /* 0x000fe20007fbe0ff */
[----:B-1----:R-:W-:Y:S01]  /*0390*/  @!P2 FMUL R4, R4, R4 ;  /* 0x000000040404a220 */ /* 0x002fe20000400000 */
[----:B------:R-:W-:-:S03]  /*03a0*/  IADD3 R10, P2, R21, 0x8, RZ ;  /* 0x00000008150a7810 */ /* 0x000fc60007f5e0ff */
[----:B------:R-:W-:Y:S02]  /*03b0*/  IMAD.X R19, RZ, RZ, RZ, P5 ;  /* 0x000000ffff137224 */ /* 0x000fe400028e06ff */
[----:B------:R-:W-:Y:S01]  /*03c0*/  FADD R6, RZ, R4 ;  /* 0x00000004ff067221 */ /* 0x000fe20000000000 */
[----:B------:R-:W-:Y:S01]  /*03d0*/  SGXT.U32 R4, R11, 0x3 ;  /* 0x000000030b04781a */ /* 0x000fe20000000000 */
[----:B------:R-:W-:Y:S01]  /*03e0*/  IMAD.X R20, RZ, RZ, RZ, P2 ;  /* 0x000000ffff147224 */ /* 0x000fe200010e06ff */
[----:B------:R-:W-:Y:S02]  /*03f0*/  ISETP.LT.U32.AND P4, PT, R10, 0x64, PT ;  /* 0x000000640a00780c */ /* 0x000fe40003f81070 */
[----:B------:R-:W-:Y:S01]  /*0400*/  FSEL R6, R6, RZ, P0 ;  /* 0x000000ff06067208 */ /* 0x000fe20000000000 */
[----:B0-----:R-:W-:Y:S01]  /*0410*/  @!P1 FMUL R3, R3, R3 ;  /* 0x0000000303039220 */ /* 0x001fe20000400000 */
[----:B------:R-:W-:Y:S02]  /*0420*/  IADD3 R10, P1, R4, 0x40, RZ ;  /* 0x00000040040a7810 */ /* 0x000fe40007f3e0ff */
[----:B------:R-:W-:Y:S01]  /*0430*/  ISETP.LT.U32.AND P0, PT, R7, 0x64, PT ;  /* 0x000000640700780c */ /* 0x000fe20003f01070 */
[----:B------:R-:W-:Y:S01]  /*0440*/  @P3 FADD R6, R6, R3 ;  /* 0x0000000306063221 */ /* 0x000fe20000000000 */
[----:B------:R-:W-:Y:S01]  /*0450*/  IADD3 R18, P2, R21, 0x10, RZ ;  /* 0x0000001015127810 */ /* 0x000fe20007f5e0ff */
[----:B------:R-:W-:Y:S01]  /*0460*/  IMAD.X R7, RZ, RZ, RZ, P1 ;  /* 0x000000ffff077224 */ /* 0x000fe200008e06ff */
[----:B------:R-:W-:-:S02]  /*0470*/  IADD3 R17, P1, R21, 0x18, RZ ;  /* 0x0000001815117810 */ /* 0x000fc40007f3e0ff */
[----:B------:R-:W-:Y:S01]  /*0480*/  IADD3 R11, P5, R21, 0x38, RZ ;  /* 0x00000038150b7810 */ /* 0x000fe20007fbe0ff */
[----:B------:R-:W-:Y:S01]  /*0490*/  IMAD.X R13, RZ, RZ, RZ, P2 ;  /* 0x000000ffff0d7224 */ /* 0x000fe200010e06ff */
[----:B------:R-:W-:Y:S01]  /*04a0*/  ISETP.LT.U32.AND.EX P4, PT, R20, RZ, !P6, P4 ;  /* 0x000000ff1400720c */ /* 0x000fe20007781140 */
[----:B------:R-:W-:Y:S01]  /*04b0*/  IMAD.X R22, RZ, RZ, RZ, P1 ;  /* 0x000000ffff167224 */ /* 0x000fe200008e06ff */
[----:B------:R-:W-:Y:S01]  /*04c0*/  ISETP.LT.U32.AND P2, PT, R10, 0x64, PT ;  /* 0x000000640a00780c */ /* 0x000fe20003f41070 */
[----:B------:R-:W-:Y:S01]  /*04d0*/  IMAD.X R12, RZ, RZ, RZ, P5 ;  /* 0x000000ffff0c7224 */ /* 0x000fe200028e06ff */
[----:B------:R-:W-:Y:S02]  /*04e0*/  SHF.R.U32.HI R20, RZ, 0x4, R29 ;  /* 0x00000004ff147819 */ /* 0x000fe4000001161d */
[----:B------:R-:W-:Y:S02]  /*04f0*/  IADD3 R10, P1, R4, 0x48, RZ ;  /* 0x00000048040a7810 */ /* 0x000fe40007f3e0ff */
[----:B------:R-:W-:-:S02]  /*0500*/  ISETP.LT.U32.AND.EX P0, PT, R14, RZ, !P6, P0 ;  /* 0x000000ff0e00720c */ /* 0x000fc40007701100 */
[----:B------:R-:W-:Y:S02]  /*0510*/  SGXT.U32 R20, R20, 0x3 ;  /* 0x000000031414781a */ /* 0x000fe40000000000 */
[----:B------:R-:W-:Y:S02]  /*0520*/  ISETP.LT.U32.AND P5, PT, R18, 0x64, PT ;  /* 0x000000641200780c */ /* 0x000fe40003fa1070 */
[----:B------:R-:W-:Y:S02]  /*0530*/  IADD3.X R26, RZ, RZ, RZ, P1, !PT ;  /* 0x000000ffff1a7210 */ /* 0x000fe40000ffe4ff */
[----:B------:R-:W-:Y:S02]  /*0540*/  IADD3 R27, P1, R4, 0x50, RZ ;  /* 0x00000050041b7810 */ /* 0x000fe40007f3e0ff */
[----:B------:R-:W-:Y:S02]  /*0550*/  P2R R18, PR, RZ, 0x10 ;  /* 0x00000010ff127803 */ /* 0x000fe40000000000 */
[----:B------:R-:W-:Y:S01]  /*0560*/  IADD3 R4, P4, R4, 0x58, RZ ;  /* 0x0000005804047810 */ /* 0x000fe20007f9e0ff */
[----:B------:R-:W-:Y:S01]  /*0570*/  IMAD.X R28, RZ, RZ, RZ, P1 ;  /* 0x000000ffff1c7224 */ /* 0x000fe200008e06ff */
[----:B------:R-:W-:-:S02]  /*0580*/  P2R R14, PR, RZ, 0x1 ;  /* 0x00000001ff0e7803 */ /* 0x000fc40000000000 */
[----:B------:R-:W-:Y:S01]  /*0590*/  ISETP.LT.U32.AND.EX P2, PT, R7, RZ, !P6, P2 ;  /* 0x000000ff0700720c */ /* 0x000fe20007741120 */
[----:B------:R-:W-:Y:S01]  /*05a0*/  IMAD.X R25, RZ, RZ, RZ, P4 ;  /* 0x000000ffff197224 */ /* 0x000fe200020e06ff */
[----:B------:R-:W-:Y:S02]  /*05b0*/  IADD3 R7, P0, R20, 0x68, RZ ;  /* 0x0000006814077810 */ /* 0x000fe40007f1e0ff */
[----:B------:R-:W-:Y:S02]  /*05c0*/  ISETP.LT.U32.AND P1, PT, R15, 0x64, PT ;  /* 0x000000640f00780c */ /* 0x000fe40003f21070 */
[----:B------:R-:W-:Y:S01]  /*05d0*/  ISETP.LT.U32.AND.EX P5, PT, R13, RZ, !P6, P5 ;  /* 0x000000ff0d00720c */ /* 0x000fe200077a1150 */
[----:B------:R-:W-:Y:S01]  /*05e0*/  IMAD.X R13, RZ, RZ, RZ, P0 ;  /* 0x000000ffff0d7224 */ /* 0x000fe200000e06ff */
[----:B------:R-:W-:Y:S02]  /*05f0*/  ISETP.LT.U32.AND P4, PT, R17, 0x64, PT ;  /* 0x000000641100780c */ /* 0x000fe40003f81070 */
[----:B------:R-:W-:-:S02]  /*0600*/  IADD3 R17, P0, R20, 0x70, RZ ;  /* 0x0000007014117810 */ /* 0x000fc40007f1e0ff */
[----:B------:R-:W-:Y:S02]  /*0610*/  ISETP.LT.U32.AND.EX P1, PT, R19, RZ, !P6, P1 ;  /* 0x000000ff1300720c */ /* 0x000fe40007721110 */
[----:B------:R-:W-:Y:S01]  /*0620*/  ISETP.LT.U32.AND.EX P4, PT, R22, RZ, !P6, P4 ;  /* 0x000000ff1600720c */ /* 0x000fe20007781140 */
[----:B------:R-:W-:Y:S01]  /*0630*/  IMAD.X R24, RZ, RZ, RZ, P0 ;  /* 0x000000ffff187224 */ /* 0x000fe200000e06ff */
[----:B------:R-:W-:Y:S02]  /*0640*/  P2R R19, PR, RZ, 0x2 ;  /* 0x00000002ff137803 */ /* 0x000fe40000000000 */
[----:B------:R-:W-:Y:S02]  /*0650*/  ISETP.LT.U32.AND P0, PT, R11, 0x64, PT ;  /* 0x000000640b00780c */ /* 0x000fe40003f01070 */
[----:B------:R-:W-:Y:S02]  /*0660*/  IADD3 R11, P1, R20, 0x60, RZ ;  /* 0x00000060140b7810 */ /* 0x000fe40007f3e0ff */
[----:B------:R-:W-:-:S02]  /*0670*/  P2R R15, PR, RZ, 0x4 ;  /* 0x00000004ff0f7803 */ /* 0x000fc40000000000 */
[----:B------:R-:W-:Y:S01]  /*0680*/  LOP3.LUT R3, R21, 0x8, RZ, 0xfc, !PT ;  /* 0x0000000815037812 */ /* 0x000fe200078efcff */
[----:B------:R-:W-:Y:S01]  /*0690*/  IMAD.X R22, RZ, RZ, RZ, P1 ;  /* 0x000000ffff167224 */ /* 0x000fe200008e06ff */
[----:B------:R-:W-:Y:S02]  /*06a0*/  ISETP.LT.U32.AND.EX P1, PT, R12, RZ, !P6, P0 ;  /* 0x000000ff0c00720c */ /* 0x000fe40007721100 */
[----:B------:R-:W-:Y:S02]  /*06b0*/  IADD3 R12, P0, R20, 0x78, RZ ;  /* 0x00000078140c7810 */ /* 0x000fe40007f1e0ff */
[----:B------:R-:W-:Y:S02]  /*06c0*/  P2R R20, PR, RZ, 0x2 ;  /* 0x00000002ff147803 */ /* 0x000fe40000000000 */
[----:B------:R-:W-:Y:S02]  /*06d0*/  IADD3.X R23, RZ, RZ, RZ, P0, !PT ;  /* 0x000000ffff177210 */ /* 0x000fe400007fe4ff */
[----:B------:R-:W-:-:S02]  /*06e0*/  ISETP.LT.U32.AND P0, PT, R10, 0x64, PT ;  /* 0x000000640a00780c */ /* 0x000fc40003f01070 */
[----:B------:R-:W-:Y:S02]  /*06f0*/  SHF.R.U64 R3, R3, 0x2, RZ ;  /* 0x0000000203037819 */ /* 0x000fe400000012ff */
[----:B------:R-:W-:Y:S02]  /*0700*/  ISETP.LT.U32.AND.EX P2, PT, R26, RZ, !P6, P0 ;  /* 0x000000ff1a00720c */ /* 0x000fe40007741100 */
[----:B------:R-:W-:Y:S02]  /*0710*/  ISETP.LT.U32.AND P0, PT, R27, 0x64, PT ;  /* 0x000000641b00780c */ /* 0x000fe40003f01070 */
[----:B------:R-:W-:Y:S02]  /*0720*/  P2R R10, PR, RZ, 0x4 ;  /* 0x00000004ff0a7803 */ /* 0x000fe40000000000 */
[----:B------:R-:W-:Y:S02]  /*0730*/  ISETP.LT.U32.AND.EX P1, PT, R28, RZ, !P6, P0 ;  /* 0x000000ff1c00720c */ /* 0x000fe40007721100 */
[----:B------:R-:W-:-:S02]  /*0740*/  ISETP.LT.U32.AND P0, PT, R4, 0x64, PT ;  /* 0x000000640400780c */ /* 0x000fc40003f01070 */
[----:B------:R-:W-:Y:S02]  /*0750*/  ISETP.LT.U32.AND P2, PT, R7, 0x64, PT ;  /* 0x000000640700780c */ /* 0x000fe40003f41070 */
[----:B------:R-:W-:Y:S02]  /*0760*/  ISETP.LT.U32.AND.EX P0, PT, R25, RZ, !P6, P0 ;  /* 0x000000ff1900720c */ /* 0x000fe40007701100 */
[----:B------:R-:W-:Y:S02]  /*0770*/  ISETP.LT.U32.AND.EX P2, PT, R13, RZ, !P6, P2 ;  /* 0x000000ff0d00720c */ /* 0x000fe40007741120 */
[----:B------:R-:W-:Y:S02]  /*0780*/  P2R R7, PR, RZ, 0x1 ;  /* 0x00000001ff077803 */ /* 0x000fe40000000000 */
[----:B------:R-:W-:Y:S02]  /*0790*/  ISETP.LT.U32.AND P0, PT, R12, 0x64, PT ;  /* 0x000000640c00780c */ /* 0x000fe40003f01070 */
[----:B------:R-:W-:-:S02]  /*07a0*/  P2R R13, PR, RZ, 0x4 ;  /* 0x00000004ff0d7803 */ /* 0x000fc40000000000 */
[----:B------:R-:W-:Y:S02]  /*07b0*/  ISETP.LT.U32.AND.EX P0, PT, R23, RZ, !P6, P0 ;  /* 0x000000ff1700720c */ /* 0x000fe40007701100 */
[----:B------:R-:W-:Y:S02]  /*07c0*/  P2R R4, PR, RZ, 0x2 ;  /* 0x00000002ff047803 */ /* 0x000fe40000000000 */
[----:B------:R-:W-:Y:S02]  /*07d0*/  P2R R12, PR, RZ, 0x1 ;  /* 0x00000001ff0c7803 */ /* 0x000fe40000000000 */
[----:B------:R-:W-:Y:S02]  /*07e0*/  ISETP.LT.U32.AND P1, PT, R17, 0x64, PT ;  /* 0x000000641100780c */ /* 0x000fe40003f21070 */
[----:B------:R-:W-:Y:S01]  /*07f0*/  ISETP.LT.U32.AND P2, PT, R11, 0x64, PT ;  /* 0x000000640b00780c */ /* 0x000fe20003f41070 */
[----:B------:R0:W-:Y:S01]  /*0800*/  STL.64 [R1], R12 ;  /* 0x0000000c01007387 */ /* 0x0001e20000100a00 */
[----:B------:R-:W-:-:S02]  /*0810*/  ISETP.LT.U32.AND.EX P1, PT, R24, RZ, !P6, P1 ;  /* 0x000000ff1800720c */ /* 0x000fc40007721110 */
[----:B------:R-:W-:Y:S02]  /*0820*/  ISETP.LT.U32.AND.EX P6, PT, R22, RZ, !P6, P2 ;  /* 0x000000ff1600720c */ /* 0x000fe400077c1120 */
[----:B------:R-:W-:Y:S02]  /*0830*/  ISETP.NE.AND P3, PT, R18, RZ, PT ;  /* 0x000000ff1200720c */ /* 0x000fe40003f65270 */
[----:B------:R-:W-:Y:S02]  /*0840*/  P2R R11, PR, RZ, 0x40 ;  /* 0x00000040ff0b7803 */ /* 0x000fe40000000000 */
[----:B------:R-:W-:Y:S01]  /*0850*/  ISETP.NE.AND P6, PT, R14, RZ, PT ;  /* 0x000000ff0e00720c */ /* 0x000fe20003fc5270 */
[----:B------:R-:W-:Y:S01]  /*0860*/  IMAD.IADD R14, R5, 0x1, R3 ;  /* 0x00000001050e7824 */ /* 0x000fe200078e0203 */
[----:B------:R-:W-:Y:S01]  /*0870*/  P2R R17, PR, RZ, 0x2 ;  /* 0x00000002ff117803 */ /* 0x000fe20000000000 */
[----:B0-----:R-:W0:Y:S01]  /*0880*/  LDC.64 R12, c[0x0][0x210] ;  /* 0x00008400ff0c7b82 */ /* 0x001e220000000a00 */
[----:B------:R-:W-:Y:S01]  /*0890*/  ISETP.NE.AND P1, PT, R19, RZ, PT ;  /* 0x000000ff1300720c */ /* 0x000fe20003f25270 */
[----:B------:R-:W-:Y:S01]  /*08a0*/  IMAD.MOV.U32 R19, RZ, RZ, RZ ;  /* 0x000000ffff137224 */ /* 0x000fe200078e00ff */
[----:B------:R-:W-:Y:S01]  /*08b0*/  ISETP.NE.AND P0, PT, R15, RZ, PT ;  /* 0x000000ff0f00720c */ /* 0x000fe20003f05270 */
[----:B------:R-:W-:Y:S01]  /*08c0*/  IMAD.MOV.U32 R23, RZ, RZ, RZ ;  /* 0x000000ffff177224 */ /* 0x000fe200078e00ff */
[----:B------:R-:W-:Y:S01]  /*08d0*/  ISETP.NE.AND P2, PT, R20, RZ, PT ;  /* 0x000000ff1400720c */ /* 0x000fe20003f45270 */
[----:B0-----:R-:W-:-:S05]  /*08e0*/  IMAD.WIDE R14, R14, 0x4, R12 ;  /* 0x000000040e0e7825 */ /* 0x001fca00078e020c */
[----:B------:R-:W2:Y:S02]  /*08f0*/  @P3 LDG.E.EL R19, desc[UR6][R14.64] ;  /* 0x000000060e133981 */ /* 0x000ea4000c2e1900 */
[----:B--2---:R-:W-:-:S05]  /*0900*/  SEL R19, R19, RZ, P3 ;  /* 0x000000ff13137207 */ /* 0x004fca0001800000 */
[----:B------:R-:W-:-:S04]  /*0910*/  FADD R19, R19, -R8 ;  /* 0x8000000813137221 */ /* 0x000fc80000000000 */
[----:B------:R-:W-:Y:S01]  /*0920*/  FMUL R24, R19, 1.4426950216293334961 ;  /* 0x3fb8aa3b13187820 */ /* 0x000fe20000400000 */
[----:B------:R-:W-:-:S04]  /*0930*/  LOP3.LUT R19, R21, 0x10, RZ, 0xfc, !PT ;  /* 0x0000001015137812 */ /* 0x000fc800078efcff */
[----:B------:R-:W-:Y:S02]  /*0940*/  SHF.R.U64 R19, R19, 0x2, RZ ;  /* 0x0000000213137819 */ /* 0x000fe400000012ff */
[----:B------:R-:W-:-:S03]  /*0950*/  FSETP.GEU.AND P3, PT, R24, -126, PT ;  /* 0xc2fc00001800780b */ /* 0x000fc60003f6e000 */
[----:B------:R-:W-:-:S04]  /*0960*/  IMAD.IADD R22, R5, 0x1, R19 ;  /* 0x0000000105167824 */ /* 0x000fc800078e0213 */
[----:B------:R-:W-:-:S05]  /*0970*/  IMAD.WIDE R14, R22, 0x4, R12 ;  /* 0x00000004160e7825 */ /* 0x000fca00078e020c */
[----:B------:R-:W2:Y:S01]  /*0980*/  @P5 LDG.E.EL R23, desc[UR6][R14.64] ;  /* 0x000000060e175981 */ /* 0x000ea2000c2e1900 */
[----:B------:R-:W-:Y:S01]  /*0990*/  LOP3.LUT R21, R21, 0x18, RZ, 0xfc, !PT ;  /* 0x0000001815157812 */ /* 0x000fe200078efcff */
[----:B------:R-:W-:-:S03]  /*09a0*/  @!P3 FMUL R24, R24, 0.5 ;  /* 0x3f0000001818b820 */ /* 0x000fc60000400000 */
[----:B------:R-:W-:Y:S01]  /*09b0*/  SHF.R.U64 R21, R21, 0x2, RZ ;  /* 0x0000000215157819 */ /* 0x000fe200000012ff */
[----:B------:R0:W1:Y:S02]  /*09c0*/  MUFU.EX2 R20, R24 ;  /* 0x0000001800147308 */ /* 0x0000640000000800 */
[----:B0-----:R-:W-:Y:S01]  /*09d0*/  MOV R24, RZ ;  /* 0x000000ff00187202 */ /* 0x001fe20000000f00 */
[----:B-1----:R-:W-:Y:S01]  /*09e0*/  @!P3 FMUL R20, R20, R20 ;  /* 0x000000141414b220 */ /* 0x002fe20000400000 */
[----:B--2---:R-:W-:-:S05]  /*09f0*/  SEL R23, R23, RZ, P5 ;  /* 0x000000ff17177207 */ /* 0x004fca0002800000 */
[----:B------:R-:W-:Y:S01]  /*0a00*/  FADD R22, R23, -R8 ;  /* 0x8000000817167221 */ /* 0x000fe20000000000 */
[----:B------:R-:W-:-:S04]  /*0a10*/  IMAD.IADD R23, R5, 0x1, R21 ;  /* 0x0000000105177824 */ /* 0x000fc800078e0215 */
[----:B------:R-:W-:-:S05]  /*0a20*/  IMAD.WIDE R14, R23, 0x4, R12 ;  /* 0x00000004170e7825 */ /* 0x000fca00078e020c */
[----:B------:R-:W2:Y:S01]  /*0a30*/  @P4 LDG.E.EL R24, desc[UR6][R14.64] ;  /* 0x000000060e184981 */ /* 0x000ea2000c2e1900 */
[----:B------:R-:W-:-:S05]  /*0a40*/  FMUL R25, R22, 1.4426950216293334961 ;  /* 0x3fb8aa3b16197820 */ /* 0x000fca0000400000 */
[----:B------:R-:W-:-:S13]  /*0a50*/  FSETP.GEU.AND P3, PT, R25, -126, PT ;  /* 0xc2fc00001900780b */ /* 0x000fda0003f6e000 */
[----:B------:R-:W-:Y:S01]  /*0a60*/  @!P3 FMUL R25, R25, 0.5 ;  /* 0x3f0000001919b820 */ /* 0x000fe20000400000 */
[----:B--2---:R-:W-:Y:S01]  /*0a70*/  SEL R23, R24, RZ, P4 ;  /* 0x000000ff18177207 */ /* 0x004fe20002000000 */
[----:B------:R-:W-:-:S04]  /*0a80*/  VIADD R24, R5, 0x8 ;  /* 0x0000000805187836 */ /* 0x000fc80000000000 */
[----:B------:R-:W-:Y:S02]  /*0a90*/  IMAD.IADD R26, R24, 0x1, R3 ;  /* 0x00000001181a7824 */ /* 0x000fe400078e0203 */
[----:B------:R-:W-:Y:S02]  /*0aa0*/  IMAD.MOV.U32 R24, RZ, RZ, RZ ;  /* 0x000000ffff187224 */ /* 0x000fe400078e00ff */
[----:B------:R-:W-:-:S05]  /*0ab0*/  IMAD.WIDE R14, R26, 0x4, R12 ;  /* 0x000000041a0e7825 */ /* 0x000fca00078e020c */
[----:B------:R0:W2:Y:S01]  /*0ac0*/  @P6 LDG.E.EL R24, desc[UR6][R14.64] ;  /* 0x000000060e186981 */ /* 0x0000a2000c2e1900 */
[----:B------:R-:W1:Y:S01]  /*0ad0*/  MUFU.EX2 R22, R25 ;  /* 0x0000001900167308 */ /* 0x000e620000000800 */
[----:B------:R-:W-:-:S04]  /*0ae0*/  FADD R23, R23, -R8 ;  /* 0x8000000817177221 */ /* 0x000fc80000000000 */
[----:B------:R-:W-:Y:S01]  /*0af0*/  FMUL R23, R23, 1.4426950216293334961 ;  /* 0x3fb8aa3b17177820 */ /* 0x000fe20000400000 */
[----:B-1----:R-:W-:-:S04]  /*0b00*/  @!P3 FMUL R22, R22, R22 ;  /* 0x000000161616b220 */ /* 0x002fc80000400000 */
[----:B------:R-:W-:-:S13]  /*0b10*/  FSETP.GEU.AND P3, PT, R23, -126, PT ;  /* 0xc2fc00001700780b */ /* 0x000fda0003f6e000 */
[----:B------:R-:W-:-:S04]  /*0b20*/  @!P3 FMUL R23, R23, 0.5 ;  /* 0x3f0000001717b820 */ /* 0x000fc80000400000 */
[----:B------:R-:W1:Y:S02]  /*0b30*/  MUFU.EX2 R25, R23 ;  /* 0x0000001700197308 */ /* 0x000e640000000800 */
[----:B-1----:R-:W-:Y:S01]  /*0b40*/  @!P3 FMUL R25, R25, R25 ;  /* 0x000000191919b220 */ /* 0x002fe20000400000 */
[----:B------:R-:W-:-:S04]  /*0b50*/  VIADD R23, R5, 0x10 ;  /* 0x0000001005177836 */ /* 0x000fc80000000000 */
[----:B------:R-:W-:-:S04]  /*0b60*/  IMAD.IADD R28, R23, 0x1, R9 ;  /* 0x00000001171c7824 */ /* 0x000fc800078e0209 */
[----:B0-----:R-:W-:Y:S01]  /*0b70*/  IMAD.WIDE R14, R28, 0x4, R12 ;  /* 0x000000041c0e7825 */ /* 0x001fe200078e020c */
[----:B------:R-:W-:Y:S02]  /*0b80*/  IADD3 R28, R16, R19, RZ ;  /* 0x00000013101c7210 */ /* 0x000fe40007ffe0ff */
[----:B--2---:R-:W-:-:S05]  /*0b90*/  SEL R27, R24, RZ, P6 ;  /* 0x000000ff181b7207 */ /* 0x004fca0003000000 */
[----:B------:R-:W-:-:S04]  /*0ba0*/  FADD R24, R27, -R8 ;  /* 0x800000081b187221 */ /* 0x000fc80000000000 */
[----:B------:R-:W-:-:S05]  /*0bb0*/  FMUL R27, R24, 1.4426950216293334961 ;  /* 0x3fb8aa3b181b7820 */ /* 0x000fca0000400000 */
[----:B------:R-:W-:-:S13]  /*0bc0*/  FSETP.GEU.AND P3, PT, R27, -126, PT ;  /* 0xc2fc00001b00780b */ /* 0x000fda0003f6e000 */
[----:B------:R-:W-:-:S04]  /*0bd0*/  @!P3 FMUL R27, R27, 0.5 ;  /* 0x3f0000001b1bb820 */ /* 0x000fc80000400000 */
[----:B------:R0:W1:Y:S02]  /*0be0*/  MUFU.EX2 R24, R27 ;  /* 0x0000001b00187308 */ /* 0x0000640000000800 */
[----:B0-----:R-:W-:-:S06]  /*0bf0*/  CS2R R26, SRZ ;  /* 0x00000000001a7805 */ /* 0x001fcc000001ff00 */
[----:B------:R0:W2:Y:S02]  /*0c00*/  @P0 LDG.E.EL R26, desc[UR6][R14.64] ;  /* 0x000000060e1a0981 */ /* 0x0000a4000c2e1900 */
[----:B0-----:R-:W-:-:S05]  /*0c10*/  IMAD.WIDE R14, R28, 0x4, R12 ;  /* 0x000000041c0e7825 */ /* 0x001fca00078e020c */
[----:B------:R0:W3:Y:S01]  /*0c20*/  @P1 LDG.E.EL R27, desc[UR6][R14.64] ;  /* 0x000000060e1b1981 */ /* 0x0000e2000c2e1900 */
[----:B-1----:R-:W-:Y:S01]  /*0c30*/  @!P3 FMUL R24, R24, R24 ;  /* 0x000000181818b220 */ /* 0x002fe20000400000 */
[----:B0-----:R-:W-:-:S04]  /*0c40*/  IMAD.IADD R14, R16, 0x1, R21 ;  /* 0x00000001100e7824 */ /* 0x001fc800078e0215 */
[----:B------:R-:W-:Y:S02]  /*0c50*/  IMAD.WIDE R14, R14, 0x4, R12 ;  /* 0x000000040e0e7825 */ /* 0x000fe400078e020c */
[----:B------:R-:W4:Y:S01]  /*0c60*/  LDL.LU.64 R12, [R1] ;  /* 0x00000000010c7983 */ /* 0x000f220000300a00 */
[----:B--2---:R-:W-:-:S05]  /*0c70*/  SEL R26, R26, RZ, P0 ;  /* 0x000000ff1a1a7207 */ /* 0x004fca0000000000 */
[----:B------:R-:W-:-:S04]  /*0c80*/  FADD R26, R26, -R8 ;  /* 0x800000081a1a7221 */ /* 0x000fc80000000000 */
[----:B------:R-:W-:-:S05]  /*0c90*/  FMUL R26, R26, 1.4426950216293334961 ;  /* 0x3fb8aa3b1a1a7820 */ /* 0x000fca0000400000 */
[----:B------:R-:W-:Y:S02]  /*0ca0*/  FSETP.GEU.AND P3, PT, R26, -126, PT ;  /* 0xc2fc00001a00780b */ /* 0x000fe40003f6e000 */
[----:B---3--:R-:W-:-:S11]  /*0cb0*/  SEL R27, R27, RZ, P1 ;  /* 0x000000ff1b1b7207 */ /* 0x008fd60000800000 */
[----:B------:R-:W-:-:S06]  /*0cc0*/  @!P3 FMUL R26, R26, 0.5 ;  /* 0x3f0000001a1ab820 */ /* 0x000fcc0000400000 */
[----:B------:R-:W0:Y:S01]  /*0cd0*/  MUFU.EX2 R26, R26 ;  /* 0x0000001a001a7308 */ /* 0x000e220000000800 */
[----:B------:R-:W-:-:S04]  /*0ce0*/  FADD R27, R27, -R8 ;  /* 0x800000081b1b7221 */ /* 0x000fc80000000000 */
[----:B------:R-:W-:Y:S01]  /*0cf0*/  FMUL R28, R27, 1.4426950216293334961 ;  /* 0x3fb8aa3b1b1c7820 */ /* 0x000fe20000400000 */
[----:B0-----:R-:W-:-:S04]  /*0d00*/  @!P3 FMUL R26, R26, R26 ;  /* 0x0000001a1a1ab220 */ /* 0x001fc80000400000 */
[----:B------:R-:W-:-:S13]  /*0d10*/  FSETP.GEU.AND P3, PT, R28, -126, PT ;  /* 0xc2fc00001c00780b */ /* 0x000fda0003f6e000 */
[----:B------:R-:W-:-:S04]  /*0d20*/  @!P3 FMUL R28, R28, 0.5 ;  /* 0x3f0000001c1cb820 */ /* 0x000fc80000400000 */
[----:B------:R-:W0:Y:S02]  /*0d30*/  MUFU.EX2 R27, R28 ;  /* 0x0000001c001b7308 */ /* 0x000e240000000800 */
[----:B0-----:R-:W-:Y:S01]  /*0d40*/  @!P3 FMUL R27, R27, R27 ;  /* 0x0000001b1b1bb220 */ /* 0x001fe20000400000 */
[----:B------:R-:W-:Y:S01]  /*0d50*/  ISETP.NE.AND P3, PT, R18, RZ, PT ;  /* 0x000000ff1200720c */ /* 0x000fe20003f65270 */
[----:B------:R-:W-:Y:S01]  /*0d60*/  FADD R18, RZ, R20 ;  /* 0x00000014ff127221 */ /* 0x000fe20000000000 */
[----:B------:R-:W-:-:S05]  /*0d70*/  FADD R20, RZ, R22 ;  /* 0x00000016ff147221 */ /* 0x000fca0000000000 */
[----:B------:R-:W-:Y:S02]  /*0d80*/  FSEL R20, R20, RZ, P5 ;  /* 0x000000ff14147208 */ /* 0x000fe40002800000 */
[----:B------:R-:W-:Y:S01]  /*0d90*/  ISETP.NE.AND P5, PT, R7, RZ, PT ;  /* 0x000000ff0700720c */ /* 0x000fe20003fa5270 */
[----:B------:R-:W-:Y:S01]  /*0da0*/  FADD R7, RZ, R25 ;  /* 0x00000019ff077221 */ /* 0x000fe20000000000 */
[----:B------:R-:W-:-:S06]  /*0db0*/  IMAD.MOV.U32 R25, RZ, RZ, RZ ;  /* 0x000000ffff197224 */ /* 0x000fcc00078e00ff */
[----:B------:R-:W2:Y:S01]  /*0dc0*/  @P2 LDG.E.EL R25, desc[UR6][R14.64] ;  /* 0x000000060e192981 */ /* 0x000ea2000c2e1900 */
[----:B------:R-:W-:Y:S02]  /*0dd0*/  FSEL R18, R18, RZ, P3 ;  /* 0x000000ff12127208 */ /* 0x000fe40001800000 */
[----:B------:R-:W-:Y:S02]  /*0de0*/  FSEL R7, R7, RZ, P4 ;  /* 0x000000ff07077208 */ /* 0x000fe40002000000 */
[----:B------:R-:W-:Y:S01]  /*0df0*/  ISETP.NE.AND P4, PT, R4, RZ, PT ;  /* 0x000000ff0400720c */ /* 0x000fe20003f85270 */
[----:B------:R-:W-:Y:S01]  /*0e00*/  @P6 FADD R18, R18, R24 ;  /* 0x0000001812126221 */ /* 0x000fe20000000000 */
[----:B------:R-:W-:Y:S01]  /*0e10*/  @P0 FADD R6, R6, R26 ;  /* 0x0000001a06060221 */ /* 0x000fe20000000000 */
[----:B----4-:R-:W-:Y:S02]  /*0e20*/  ISETP.NE.AND P0, PT, R12, RZ, PT ;  /* 0x000000ff0c00720c */ /* 0x010fe40003f05270 */
[----:B--2---:R-:W-:-:S05]  /*0e30*/  SEL R25, R25, RZ, P2 ;  /* 0x000000ff19197207 */ /* 0x004fca0001000000 */
[----:B------:R-:W-:-:S04]  /*0e40*/  FADD R25, R25, -R8 ;  /* 0x8000000819197221 */ /* 0x000fc80000000000 */
[----:B------:R-:W-:-:S05]  /*0e50*/  FMUL R25, R25, 1.4426950216293334961 ;  /* 0x3fb8aa3b19197820 */ /* 0x000fca0000400000 */
[----:B------:R-:W-:-:S13]  /*0e60*/  FSETP.GEU.AND P3, PT, R25, -126, PT ;  /* 0xc2fc00001900780b */ /* 0x000fda0003f6e000 */
[----:B------:R-:W-:-:S04]  /*0e70*/  @!P3 FMUL R25, R25, 0.5 ;  /* 0x3f0000001919b820 */ /* 0x000fc80000400000 */
[----:B------:R0:W1:Y:S02]  /*0e80*/  MUFU.EX2 R4, R25 ;  /* 0x0000001900047308 */ /* 0x0000640000000800 */
[----:B0-----:R-:W0:Y:S01]  /*0e90*/  LDC.64 R24, c[0x0][0x210] ;  /* 0x00008400ff187b82 */ /* 0x001e220000000a00 */
[----:B-1----:R-:W-:Y:S01]  /*0ea0*/  @!P3 FMUL R4, R4, R4 ;  /* 0x000000040404b220 */ /* 0x002fe20000400000 */
[----:B------:R-:W-:-:S03]  /*0eb0*/  ISETP.NE.AND P3, PT, R10, RZ, PT ;  /* 0x000000ff0a00720c */ /* 0x000fc60003f65270 */
[----:B------:R-:W-:Y:S01]  /*0ec0*/  @P2 FADD R7, R7, R4 ;  /* 0x0000000407072221 */ /* 0x000fe20000000000 */
[----:B------:R-:W-:Y:S01]  /*0ed0*/  VIADD R4, R5, 0x10 ;  /* 0x0000001005047836 */ /* 0x000fe20000000000 */
[----:B------:R-:W-:-:S03]  /*0ee0*/  ISETP.NE.AND P2, PT, R13, RZ, PT ;  /* 0x000000ff0d00720c */ /* 0x000fc60003f45270 */
[----:B------:R-:W-:Y:S02]  /*0ef0*/  IMAD.IADD R12, R4, 0x1, R3 ;  /* 0x00000001040c7824 */ /* 0x000fe400078e0203 */
[----:B------:R-:W-:Y:S02]  /*0f00*/  IMAD.MOV.U32 R4, RZ, RZ, RZ ;  /* 0x000000ffff047224 */ /* 0x000fe400078e00ff */
[----:B0-----:R-:W-:-:S05]  /*0f10*/  IMAD.WIDE R12, R12, 0x4, R24 ;  /* 0x000000040c0c7825 */ /* 0x001fca00078e0218 */
[----:B------:R0:W2:Y:S01]  /*0f20*/  @P3 LDG.E.EL R4, desc[UR6][R12.64] ;  /* 0x000000060c043981 */ /* 0x0000a2000c2e1900 */
[----:B------:R-:W-:Y:S01]  /*0f30*/  ISETP.NE.AND P6, PT, R11, RZ, PT ;  /* 0x000000ff0b00720c */ /* 0x000fe20003fc5270 */
[----:B------:R-:W-:Y:S02]  /*0f40*/  IMAD.MOV.U32 R14, RZ, RZ, RZ ;  /* 0x000000ffff0e7224 */ /* 0x000fe400078e00ff */
[----:B------:R-:W-:Y:S01]  /*0f50*/  @P1 FADD R20, R20, R27 ;  /* 0x0000001b14141221 */ /* 0x000fe20000000000 */
[----:B------:R-:W-:Y:S01]  /*0f60*/  ISETP.NE.AND P1, PT, R17, RZ, PT ;  /* 0x000000ff1100720c */ /* 0x000fe20003f25270 */
[----:B------:R-:W-:Y:S01]  /*0f70*/  VIADD R22, R5, 0x18 ;  /* 0x0000001805167836 */ /* 0x000fe20000000000 */
[----:B------:R-:W-:-:S03]  /*0f80*/  CS2R R16, SRZ ;  /* 0x0000000000107805 */ /* 0x000fc6000001ff00 */
[----:B0-----:R-:W-:Y:S02]  /*0f90*/  IMAD.IADD R12, R22, 0x1, R9 ;  /* 0x00000001160c7824 */ /* 0x001fe400078e0209 */
[----:B------:R-:W-:Y:S02]  /*0fa0*/  IMAD.MOV.U32 R9, RZ, RZ, RZ ;  /* 0x000000ffff097224 */ /* 0x000fe400078e00ff */
[----:B------:R-:W-:-:S05]  /*0fb0*/  IMAD.WIDE R12, R12, 0x4, R24 ;  /* 0x000000040c0c7825 */ /* 0x000fca00078e0218 */
[----:B------:R-:W3:Y:S01]  /*0fc0*/  @P6 LDG.E.EL R9, desc[UR6][R12.64] ;  /* 0x000000060c096981 */ /* 0x000ee2000c2e1900 */
[----:B--2---:R-:W-:-:S05]  /*0fd0*/  SEL R11, R4, RZ, P3 ;  /* 0x000000ff040b7207 */ /* 0x004fca0001800000 */
[----:B------:R-:W-:-:S04]  /*0fe0*/  FADD R4, R11, -R8 ;  /* 0x800000080b047221 */ /* 0x000fc80000000000 */
[----:B------:R-:W-:-:S05]  /*0ff0*/  FMUL R4, R4, 1.4426950216293334961 ;  /* 0x3fb8aa3b04047820 */ /* 0x000fca0000400000 */
[----:B------:R-:W-:-:S13]  /*1000*/  FSETP.GEU.AND P3, PT, R4, -126, PT ;  /* 0xc2fc00000400780b */ /* 0x000fda0003f6e000 */
[----:B------:R-:W-:-:S04]  /*1010*/  @!P3 FMUL R4, R4, 0.5 ;  /* 0x3f0000000404b820 */ /* 0x000fc80000400000 */
[----:B------:R-:W0:Y:S02]  /*1020*/  MUFU.EX2 R15, R4 ;  /* 0x00000004000f7308 */ /* 0x000e240000000800 */
[----:B0-----:R-:W-:Y:S01]  /*1030*/  @!P3 FMUL R15, R15, R15 ;  /* 0x0000000f0f0fb220 */ /* 0x001fe20000400000 */
[----:B------:R-:W-:Y:S02]  /*1040*/  ISETP.NE.AND P3, PT, R10, RZ, PT ;  /* 0x000000ff0a00720c */ /* 0x000fe40003f65270 */
[----:B------:R-:W-:-:S05]  /*1050*/  IADD3 R10, R23, R19, RZ ;  /* 0x00000013170a7210 */ /* 0x000fca0007ffe0ff */
[----:B------:R-:W-:-:S05]  /*1060*/  IMAD.WIDE R10, R10, 0x4, R24 ;  /* 0x000000040a0a7825 */ /* 0x000fca00078e0218 */
[----:B------:R0:W2:Y:S01]  /*1070*/  @P4 LDG.E.EL R14, desc[UR6][R10.64] ;  /* 0x000000060a0e4981 */ /* 0x0000a2000c2e1900 */
[----:B------:R-:W-:Y:S02]  /*1080*/  IMAD.IADD R23, R23, 0x1, R21 ;  /* 0x0000000117177824 */ /* 0x000fe400078e0215 */
[----:B------:R-:W-:Y:S01]  /*1090*/  IMAD.IADD R4, R22, 0x1, R3 ;  /* 0x0000000116047824 */ /* 0x000fe200078e0203 */
[----:B------:R-:W-:Y:S01]  /*10a0*/  HFMA2.MMA R3, -RZ, RZ, 0, 0 ;  /* 0x00000000ff037435 */ /* 0x000fe200000001ff */
[----:B0-----:R-:W-:-:S05]  /*10b0*/  IMAD.WIDE R10, R23, 0x4, R24 ;  /* 0x00000004170a7825 */ /* 0x001fca00078e0218 */
[----:B------:R0:W4:Y:S01]  /*10c0*/  @P5 LDG.E.EL R16, desc[UR6][R10.64] ;  /* 0x000000060a105981 */ /* 0x000122000c2e1900 */
[----:B------:R-:W-:-:S05]  /*10d0*/  IMAD.WIDE R4, R4, 0x4, R24 ;  /* 0x0000000404047825 */ /* 0x000fca00078e0218 */
[----:B------:R2:W5:Y:S01]  /*10e0*/  @P2 LDG.E.EL R3, desc[UR6][R4.64] ;  /* 0x0000000604032981 */ /* 0x000562000c2e1900 */
[C---:B------:R-:W-:Y:S02]  /*10f0*/  IMAD.IADD R19, R22.reuse, 0x1, R19 ;  /* 0x0000000116137824 */ /* 0x040fe400078e0213 */
[----:B------:R-:W-:Y:S02]  /*1100*/  IMAD.IADD R22, R22, 0x1, R21 ;  /* 0x0000000116167824 */ /* 0x000fe400078e0215 */
[----:B0-----:R-:W-:Y:S01]  /*1110*/  IMAD.WIDE R10, R19, 0x4, R24 ;  /* 0x00000004130a7825 */ /* 0x001fe200078e0218 */
[----:B------:R-:W-:-:S03]  /*1120*/  MOV R19, RZ ;  /* 0x000000ff00137202 */ /* 0x000fc60000000f00 */
[----:B------:R-:W-:Y:S01]  /*1130*/  IMAD.WIDE R22, R22, 0x4, R24 ;  /* 0x0000000416167825 */ /* 0x000fe200078e0218 */
[----:B------:R0:W3:Y:S04]  /*1140*/  @P1 LDG.E.EL R17, desc[UR6][R10.64] ;  /* 0x000000060a111981 */ /* 0x0000e8000c2e1900 */
[----:B------:R-:W3:Y:S01]  /*1150*/  @P0 LDG.E.EL R19, desc[UR6][R22.64] ;  /* 0x0000000616130981 */ /* 0x000ee2000c2e1900 */
[----:B------:R-:W-:Y:S01]  /*1160*/  @P3 FADD R18, R18, R15 ;  /* 0x0000000f12123221 */ /* 0x000fe20000000000 */
[----:B------:R-:W1:Y:S01]  /*1170*/  S2UR UR5, SR_CgaCtaId ;  /* 0x00000000000579c3 */ /* 0x000e620000008800 */
[----:B------:R-:W-:Y:S02]  /*1180*/  UMOV UR4, 0x400 ;  /* 0x0000040000047882 */ /* 0x000fe40000000000 */
[----:B-1----:R-:W-:Y:S01]  /*1190*/  UPRMT UR4, UR5, 0x654, UR4 ;  /* 0x0000065405047896 */ /* 0x002fe20008000004 */
[----:B--2---:R-:W-:-:S05]  /*11a0*/  SEL R5, R14, RZ, P4 ;  /* 0x000000ff0e057207 */ /* 0x004fca0002000000 */
[----:B------:R-:W-:-:S04]  /*11b0*/  FADD R4, R5, -R8 ;  /* 0x8000000805047221 */ /* 0x000fc80000000000 */
[----:B------:R-:W-:-:S05]  /*11c0*/  FMUL R4, R4, 1.4426950216293334961 ;  /* 0x3fb8aa3b04047820 */ /* 0x000fca0000400000 */
[----:B------:R-:W-:Y:S02]  /*11d0*/  FSETP.GEU.AND P3, PT, R4, -126, PT ;  /* 0xc2fc00000400780b */ /* 0x000fe40003f6e000 */
[----:B----4-:R-:W-:-:S11]  /*11e0*/  SEL R5, R16, RZ, P5 ;  /* 0x000000ff10057207 */ /* 0x010fd60002800000 */
[----:B------:R-:W-:-:S04]  /*11f0*/  @!P3 FMUL R4, R4, 0.5 ;  /* 0x3f0000000404b820 */ /* 0x000fc80000400000 */
[----:B------:R-:W1:Y:S01]  /*1200*/  MUFU.EX2 R13, R4 ;  /* 0x00000004000d7308 */ /* 0x000e620000000800 */
[----:B------:R-:W-:Y:S01]  /*1210*/  FADD R5, R5, -R8 ;  /* 0x8000000805057221 */ /* 0x000fe20000000000 */
[----:B-----5:R-:W-:-:S03]  /*1220*/  SEL R3, R3, RZ, P2 ;  /* 0x000000ff03037207 */ /* 0x020fc60001000000 */
[----:B------:R-:W-:Y:S02]  /*1230*/  FMUL R5, R5, 1.4426950216293334961 ;  /* 0x3fb8aa3b05057820 */ /* 0x000fe40000400000 */
[----:B------:R-:W-:-:S04]  /*1240*/  FADD R3, R3, -R8 ;  /* 0x8000000803037221 */ /* 0x000fc80000000000 */
[----:B0-----:R-:W-:Y:S01]  /*1250*/  FMUL R10, R3, 1.4426950216293334961 ;  /* 0x3fb8aa3b030a7820 */ /* 0x001fe20000400000 */
[----:B-1----:R-:W-:Y:S01]  /*1260*/  @!P3 FMUL R13, R13, R13 ;  /* 0x0000000d0d0db220 */ /* 0x002fe20000400000 */
[----:B------:R-:W-:-:S03]  /*1270*/  FSETP.GEU.AND P3, PT, R5, -126, PT ;  /* 0xc2fc00000500780b */ /* 0x000fc60003f6e000 */
[----:B------:R-:W-:Y:S01]  /*1280*/  @P4 FADD R20, R20, R13 ;  /* 0x0000000d14144221 */ /* 0x000fe20000000000 */
[----:B------:R-:W-:Y:S02]  /*1290*/  FSETP.GEU.AND P4, PT, R10, -126, PT ;  /* 0xc2fc00000a00780b */ /* 0x000fe40003f8e000 */
[----:B---3--:R-:W-:-:S07]  /*12a0*/  SEL R3, R9, RZ, P6 ;  /* 0x000000ff09037207 */ /* 0x008fce0003000000 */
[----:B------:R-:W-:-:S04]  /*12b0*/  @!P3 FMUL R5, R5, 0.5 ;  /* 0x3f0000000505b820 */ /* 0x000fc80000400000 */
[----:B------:R0:W1:Y:S01]  /*12c0*/  MUFU.EX2 R4, R5 ;  /* 0x0000000500047308 */ /* 0x0000620000000800 */
[----:B------:R-:W-:Y:S01]  /*12d0*/  @!P4 FMUL R10, R10, 0.5 ;  /* 0x3f0000000a0ac820 */ /* 0x000fe20000400000 */
[--C-:B------:R-:W-:Y:S01]  /*12e0*/  FADD R3, R3, -R8.reuse ;  /* 0x8000000803037221 */ /* 0x100fe20000000000 */
[----:B------:R-:W-:Y:S02]  /*12f0*/  SEL R17, R17, RZ, P1 ;  /* 0x000000ff11117207 */ /* 0x000fe40000800000 */
[----:B------:R-:W-:Y:S01]  /*1300*/  SEL R19, R19, RZ, P0 ;  /* 0x000000ff13137207 */ /* 0x000fe20000000000 */
[----:B------:R-:W-:Y:S02]  /*1310*/  FMUL R9, R3, 1.4426950216293334961 ;  /* 0x3fb8aa3b03097820 */ /* 0x000fe40000400000 */
[----:B------:R-:W2:Y:S01]  /*1320*/  MUFU.EX2 R11, R10 ;  /* 0x0000000a000b7308 */ /* 0x000ea20000000800 */
[--C-:B------:R-:W-:Y:S01]  /*1330*/  FADD R3, R17, -R8.reuse ;  /* 0x8000000811037221 */ /* 0x100fe20000000000 */
[----:B------:R-:W-:-:S03]  /*1340*/  FADD R19, R19, -R8 ;  /* 0x8000000813137221 */ /* 0x000fc60000000000 */
[----:B0-----:R-:W-:Y:S01]  /*1350*/  FMUL R5, R3, 1.4426950216293334961 ;  /* 0x3fb8aa3b03057820 */ /* 0x001fe20000400000 */
[----:B-1----:R-:W-:Y:S01]  /*1360*/  @!P3 FMUL R4, R4, R4 ;  /* 0x000000040404b220 */ /* 0x002fe20000400000 */
[----:B------:R-:W-:Y:S01]  /*1370*/  FSETP.GEU.AND P3, PT, R9, -126, PT ;  /* 0xc2fc00000900780b */ /* 0x000fe20003f6e000 */
[----:B------:R-:W-:Y:S02]  /*1380*/  FMUL R19, R19, 1.4426950216293334961 ;  /* 0x3fb8aa3b13137820 */ /* 0x000fe40000400000 */
[----:B------:R-:W-:Y:S01]  /*1390*/  @P5 FADD R7, R7, R4 ;  /* 0x0000000407075221 */ /* 0x000fe20000000000 */
[----:B------:R-:W-:Y:S01]  /*13a0*/  FSETP.GEU.AND P5, PT, R5, -126, PT ;  /* 0xc2fc00000500780b */ /* 0x000fe20003fae000 */
[----:B--2---:R-:W-:Y:S01]  /*13b0*/  @!P4 FMUL R11, R11, R11 ;  /* 0x0000000b0b0bc220 */ /* 0x004fe20000400000 */
[----:B------:R-:W-:-:S07]  /*13c0*/  FSETP.GEU.AND P4, PT, R19, -126, PT ;  /* 0xc2fc00001300780b */ /* 0x000fce0003f8e000 */
[----:B------:R-:W-:-:S04]  /*13d0*/  @!P3 FMUL R9, R9, 0.5 ;  /* 0x3f0000000909b820 */ /* 0x000fc80000400000 */
[----:B------:R-:W0:Y:S01]  /*13e0*/  MUFU.EX2 R3, R9 ;  /* 0x0000000900037308 */ /* 0x000e220000000800 */
[----:B------:R-:W-:Y:S01]  /*13f0*/  @!P5 FMUL R5, R5, 0.5 ;  /* 0x3f0000000505d820 */ /* 0x000fe20000400000 */
[----:B------:R-:W-:-:S06]  /*1400*/  @!P4 FMUL R19, R19, 0.5 ;  /* 0x3f0000001313c820 */ /* 0x000fcc0000400000 */
[----:B------:R-:W1:Y:S08]  /*1410*/  MUFU.EX2 R13, R5 ;  /* 0x00000005000d7308 */ /* 0x000e700000000800 */
[----:B------:R-:W2:Y:S01]  /*1420*/  MUFU.EX2 R4, R19 ;  /* 0x0000001300047308 */ /* 0x000ea20000000800 */
[----:B0-----:R-:W-:Y:S01]  /*1430*/  @!P3 FMUL R3, R3, R3 ;  /* 0x000000030303b220 */ /* 0x001fe20000400000 */
[----:B------:R-:W-:-:S03]  /*1440*/  @P2 FADD R18, R18, R11 ;  /* 0x0000000b12122221 */ /* 0x000fc60000000000 */
[----:B------:R-:W-:Y:S01]  /*1450*/  @P6 FADD R6, R6, R3 ;  /* 0x0000000306066221 */ /* 0x000fe20000000000 */
[----:B-1----:R-:W-:-:S03]  /*1460*/  @!P5 FMUL R13, R13, R13 ;  /* 0x0000000d0d0dd220 */ /* 0x002fc60000400000 */
[----:B------:R-:W-:Y:S01]  /*1470*/  FADD R3, R6, R18 ;  /* 0x0000001206037221 */ /* 0x000fe20000000000 */
[----:B------:R-:W-:Y:S01]  /*1480*/  @P1 FADD R20, R20, R13 ;  /* 0x0000000d14141221 */ /* 0x000fe20000000000 */
[----:B--2---:R-:W-:-:S03]  /*1490*/  @!P4 FMUL R4, R4, R4 ;  /* 0x000000040404c220 */ /* 0x004fc60000400000 */
[----:B------:R-:W-:Y:S01]  /*14a0*/  FADD R3, R3, R20 ;  /* 0x0000001403037221 */ /* 0x000fe20000000000 */
[----:B------:R-:W-:-:S04]  /*14b0*/  @P0 FADD R7, R7, R4 ;  /* 0x0000000407070221 */ /* 0x000fc80000000000 */
[----:B------:R-:W-:-:S05]  /*14c0*/  FADD R4, R3, R7 ;  /* 0x0000000703047221 */ /* 0x000fca0000000000 */
[----:B------:R-:W0:Y:S01]  /*14d0*/  SHFL.BFLY PT, R5, R4, 0x10, 0x1f ;  /* 0x0e001f0004057f89 */ /* 0x000e2200000e0000 */
[----:B------:R-:W-:Y:S02]  /*14e0*/  SHF.R.U32.HI R6, RZ, 0x5, R29 ;  /* 0x00000005ff067819 */ /* 0x000fe4000001161d */
[C---:B------:R-:W-:Y:S02]  /*14f0*/  LOP3.LUT R3, R29.reuse, 0x1f, RZ, 0xc0, !PT ;  /* 0x0000001f1d037812 */ /* 0x040fe400078ec0ff */
[----:B------:R-:W-:Y:S02]  /*1500*/  LOP3.LUT R8, R29, 0xf, RZ, 0xc0, !PT ;  /* 0x0000000f1d087812 */ /* 0x000fe400078ec0ff */
[----:B------:R-:W-:Y:S02]  /*1510*/  SGXT.U32 R6, R6, 0x2 ;  /* 0x000000020606781a */ /* 0x000fe40000000000 */
[----:B------:R-:W-:Y:S01]  /*1520*/  ISETP.GE.U32.AND P0, PT, R3, 0x10, PT ;  /* 0x000000100300780c */ /* 0x000fe20003f06070 */
[----:B------:R-:W-:-:S02]  /*1530*/  IMAD.SHL.U32 R8, R8, 0x10, RZ ;  /* 0x0000001008087824 */ /* 0x000fc400078e00ff */
[----:B------:R-:W-:Y:S02]  /*1540*/  IMAD.SHL.U32 R3, R6, 0x4, RZ ;  /* 0x0000000406037824 */ /* 0x000fe400078e00ff */
[----:B0-----:R-:W-:-:S03]  /*1550*/  FADD R9, R4, R5 ;  /* 0x0000000504097221 */ /* 0x001fc60000000000 */
[----:B------:R-:W-:-:S05]  /*1560*/  LOP3.LUT R4, R8, R3, RZ, 0xfc, !PT ;  /* 0x0000000308047212 */ /* 0x000fca00078efcff */
[----:B------:R-:W-:Y:S01]  /*1570*/  @!P0 STS [R4+UR4], R9 ;  /* 0x0000000904008988 */ /* 0x000fe20008000804 */
[----:B------:R-:W-:Y:S01]  /*1580*/  BAR.SYNC.DEFER_BLOCKING 0x0 ;  /* 0x0000000000007b1d */ /* 0x000fe20000010000 */
[C---:B------:R-:W-:Y:S02]  /*1590*/  ISETP.GE.AND P1, PT, R29.reuse, 0x40, PT ;  /* 0x000000401d00780c */ /* 0x040fe40003f26270 */
[----:B------:R-:W-:-:S11]  /*15a0*/  LEA R5, R29, UR4, 0x2 ;  /* 0x000000041d057c11 */ /* 0x000fd6000f8e10ff */
[----:B------:R-:W0:Y:S04]  /*15b0*/  @!P1 LDS R2, [R5] ;  /* 0x0000000005029984 */ /* 0x000e280000000800 */
[----:B0-----:R-:W0:Y:S01]  /*15c0*/  SHFL.BFLY PT, R3, R2, 0x2, 0x1f ;  /* 0x0c401f0002037f89 */ /* 0x001e2200000e0000 */
[----:B------:R-:W-:Y:S01]  /*15d0*/  LOP3.LUT P0, RZ, R29, 0x3, RZ, 0xc0, !PT ;  /* 0x000000031dff7812 */ /* 0x000fe2000780c0ff */
[----:B0-----:R-:W-:-:S05]  /*15e0*/  FADD R7, R2, R3 ;  /* 0x0000000302077221 */ /* 0x001fca0000000000 */
[----:B------:R-:W0:Y:S01]  /*15f0*/  SHFL.BFLY PT, R10, R7, 0x1, 0x1f ;  /* 0x0c201f00070a7f89 */ /* 0x000e2200000e0000 */
[----:B------:R-:W-:Y:S02]  /*1600*/  ISETP.LT.AND P0, PT, R29, 0x40, !P0 ;  /* 0x000000401d00780c */ /* 0x000fe40004701270 */
[----:B------:R-:W-:Y:S01]  /*1610*/  SHF.R.U32.HI R3, RZ, 0x4, R29 ;  /* 0x00000004ff037819 */ /* 0x000fe2000001161d */
[----:B------:R-:W-:-:S03]  /*1620*/  IMAD.SHL.U32 R6, R6, 0x2, RZ ;  /* 0x0000000206067824 */ /* 0x000fc600078e00ff */
[----:B------:R-:W-:-:S04]  /*1630*/  SGXT.U32 R3, R3, 0x1 ;  /* 0x000000010303781a */ /* 0x000fc80000000000 */
[----:B------:R-:W-:Y:S01]  /*1640*/  LOP3.LUT P1, RZ, R6, R3, RZ, 0xfc, !PT ;  /* 0x0000000306ff7212 */ /* 0x000fe2000782fcff */
[----:B0-----:R-:W-:-:S05]  /*1650*/  FADD R10, R7, R10 ;  /* 0x0000000a070a7221 */ /* 0x001fca0000000000 */
[----:B------:R0:W-:Y:S01]  /*1660*/  @P0 STS [R5], R10 ;  /* 0x0000000a05000388 */ /* 0x0001e20000000800 */
[----:B------:R-:W-:Y:S01]  /*1670*/  BAR.SYNC.DEFER_BLOCKING 0x0 ;  /* 0x0000000000007b1d */ /* 0x000fe20000010000 */
[----:B------:R-:W-:-:S13]  /*1680*/  ISETP.LT.AND P1, PT, R0, 0x10, !P1 ;  /* 0x000000100000780c */ /* 0x000fda0004f21270 */
[----:B0-----:R-:W-:Y:S05]  /*1690*/  @!P1 EXIT ;  /* 0x000000000000994d */ /* 0x001fea0003800000 */
[----:B------:R-:W0:Y:S01]  /*16a0*/  LDS R5, [R8+UR4] ;  /* 0x0000000408057984 */ /* 0x000e220008000800 */
[----:B------:R-:W1:Y:S02]  /*16b0*/  LDC.64 R2, c[0x0][0x220] ;  /* 0x00008800ff027b82 */ /* 0x000e640000000a00 */
[----:B-1----:R-:W-:-:S05]  /*16c0*/  IMAD.WIDE R2, R0, 0x4, R2 ;  /* 0x0000000400027825 */ /* 0x002fca00078e0202 */
[----:B0-----:R-:W-:Y:S01]  /*16d0*/  STG.E desc[UR6][R2.64], R5 ;  /* 0x0000000502007986 */ /* 0x001fe2000c101906 */
[----:B------:R-:W-:Y:S05]  /*16e0*/  EXIT ;  /* 0x000000000000794d */ /* 0x000fea0003800000 */
.L_x_0:
[----:B------:R-:W-:-:S00]  /*16f0*/  BRA `(.L_x_0) ;  /* 0xfffffffc00fc7947 */ /* 0x000fc0000383ffff */
[----:B------:R-:W-:-:S00]  /*1700*/  NOP ;  /* 0x0000000000007918 */ /* 0x000fc00000000000 */
[----:B------:R-:W-:-:S00]  /*1710*/  NOP ;  /* 0x0000000000007918 */ /* 0x000fc00000000000 */
[----:B------:R-:W-:-:S00]  /*1720*/  NOP ;  /* 0x0000000000007918 */ /* 0x000fc00000000000 */
[----:B------:R-:W-:-:S00]  /*1730*/  NOP ;  /* 0x0000000000007918 */ /* 0x000fc00000000000 */
[----:B------:R-:W-:-:S00]  /*1740*/  NOP ;  /* 0x0000000000007918 */ /* 0x000fc00000000000 */
[----:B------:R-:W-:-:S00]  /*1750*/  NOP ;  /* 0x0000000000007918 */ /* 0x000fc00000000000 */
[----:B------:R-:W-:-:S00]  /*1760*/  NOP ;  /* 0x0000000000007918 */ /* 0x000fc00000000000 */
[----:B------:R-:W-:-:S00]  /*1770*/  NOP ;  /* 0x0000000000007918 */ /* 0x000fc00000000000 */
.L_x_1:


//--------------------- .nv.shared.triton_red_fused__softmax_23 --------------------------
	.section	.nv.shared.triton_red_fused__softmax_23,"aw",@nobits
	.sectionflags	@""
	.align	16
	.zero		1024


//--------------------- .nv.constant0.triton_red_fused__softmax_23 --------------------------
	.section	.nv.constant0.triton_red_fused__softmax_23,"a",@progbits
	.sectionflags	@""
	.align	4
.nv.constant0.triton_red_fused__softmax_23:
	.zero		560
